//
// Generated by NVIDIA NVVM Compiler
//
// Compiler Build ID: CL-21124049
// Cuda compilation tools, release 8.0, V8.0.44
// Based on LLVM 3.4svn
//

.version 5.0
.target sm_20
.address_size 64

	// .globl	_Z1KPii

.visible .entry _Z1KPii(
	.param .u64 _Z1KPii_param_0,
	.param .u32 _Z1KPii_param_1
)
{
	.reg .pred 	%p<6>;
	.reg .b32 	%r<27>;
	.reg .b64 	%rd<9>;


	ld.param.u64 	%rd2, [_Z1KPii_param_0];
	ld.param.u32 	%r14, [_Z1KPii_param_1];
	cvta.to.global.u64 	%rd1, %rd2;
	setp.eq.s32	%p1, %r14, 0;
	@%p1 bra 	BB0_7;

	shr.u32 	%r16, %r14, 31;
	add.s32 	%r17, %r14, %r16;
	shr.s32 	%r1, %r17, 1;
	and.b32  	%r2, %r17, -2;
	mov.u32 	%r15, 0;
	setp.lt.s32	%p2, %r2, 1;
	mov.u32 	%r26, %r15;
	@%p2 bra 	BB0_5;

	shl.b32 	%r19, %r1, 1;
	neg.s32 	%r21, %r19;
	mov.u32 	%r22, 0;

BB0_3:
	.pragma "nounroll";
	mul.wide.u32 	%rd3, %r22, 4;
	add.s64 	%rd4, %rd1, %rd3;
	add.s32 	%r20, %r22, 1;
	st.global.u32 	[%rd4], %r20;
	mul.wide.u32 	%rd5, %r20, 4;
	add.s64 	%rd6, %rd1, %rd5;
	add.s32 	%r22, %r22, 2;
	st.global.u32 	[%rd6], %r22;
	add.s32 	%r21, %r21, 2;
	setp.ne.s32	%p3, %r21, 0;
	@%p3 bra 	BB0_3;

	setp.eq.s32	%p4, %r2, %r14;
	mov.u32 	%r26, %r2;
	@%p4 bra 	BB0_7;

BB0_5:
	mov.u32 	%r25, %r26;
	sub.s32 	%r23, %r25, %r14;

BB0_6:
	.pragma "nounroll";
	mul.wide.u32 	%rd7, %r25, 4;
	add.s64 	%rd8, %rd1, %rd7;
	add.s32 	%r25, %r25, 1;
	st.global.u32 	[%rd8], %r25;
	add.s32 	%r23, %r23, 1;
	setp.ne.s32	%p5, %r23, 0;
	@%p5 bra 	BB0_6;

BB0_7:
	ret;
}




// ===== COMPILED SASS (sm_100) =====

	.target	sm_100

	.elftype	@"ET_EXEC"


//--------------------- .note.nv.tkinfo           --------------------------
	.section	.note.nv.tkinfo,"",@"SHT_NOTE"
	.sectionflags	@"SHF_NOTE_NV_TKINFO"
	.tkinfo
        /*0018*/ 	.word	0x00000002
        /*0030*/ 	.string	""
        /*0030*/ 	.string	"ptxas"
        /*0030*/ 	.string	"Cuda compilation tools, release 13.0, V13.0.88"
        /*0030*/ 	.string	"Build cuda_13.0.r13.0/compiler.36424714_0"
        /*0030*/ 	.string	"-arch sm_100 "



//--------------------- .note.nv.cuinfo           --------------------------
	.section	.note.nv.cuinfo,"",@"SHT_NOTE"
	.sectionflags	@"SHF_NOTE_NV_CUINFO"
        /*0018*/ 	.short	0x0002
        /*001a*/ 	.short	0x0014
        /*001c*/ 	.short	0x0082
	.zero		2


//--------------------- .nv.info                  --------------------------
	.section	.nv.info,"",@"SHT_CUDA_INFO"
	.align	4


	//----- nvinfo : EIATTR_REGCOUNT
	.align		4
        /*0000*/ 	.byte	0x04, 0x2f
        /*0002*/ 	.short	(.L_1 - .L_0)
	.align		4
.L_0:
        /*0004*/ 	.word	index@(_Z1KPii)
        /*0008*/ 	.word	0x00000010


	//----- nvinfo : EIATTR_FRAME_SIZE
	.align		4
.L_1:
        /*000c*/ 	.byte	0x04, 0x11
        /*000e*/ 	.short	(.L_3 - .L_2)
	.align		4
.L_2:
        /*0010*/ 	.word	index@(_Z1KPii)
        /*0014*/ 	.word	0x00000000


	//----- nvinfo : EIATTR_MIN_STACK_SIZE
	.align		4
.L_3:
        /*0018*/ 	.byte	0x04, 0x12
        /*001a*/ 	.short	(.L_5 - .L_4)
	.align		4
.L_4:
        /*001c*/ 	.word	index@(_Z1KPii)
        /*0020*/ 	.word	0x00000000
.L_5:


//--------------------- .nv.compat                --------------------------
	.section	.nv.compat,"",@"SHT_CUDA_COMPAT_INFO"
	.align	4
        /*0000*/ 	.byte	0x02, 0x09, 0x00, 0x00, 0x02, 0x02, 0x01, 0x00, 0x02, 0x05, 0x05, 0x00, 0x03, 0x07, 0x01, 0x01
        /*0010*/ 	.byte	0x02, 0x03, 0x00, 0x00, 0x02, 0x06, 0x01, 0x00, 0x04, 0x0b, 0x08, 0x00, 0x09, 0x00, 0x00, 0x00
        /*0020*/ 	.byte	0x00, 0x00, 0x00, 0x00


//--------------------- .nv.info._Z1KPii          --------------------------
	.section	.nv.info._Z1KPii,"",@"SHT_CUDA_INFO"
	.sectionflags	@""
	.align	4


	//----- nvinfo : EIATTR_CUDA_API_VERSION
	.align		4
        /*0000*/ 	.byte	0x04, 0x37
        /*0002*/ 	.short	(.L_7 - .L_6)
.L_6:
        /*0004*/ 	.word	0x00000082


	//----- nvinfo : EIATTR_KPARAM_INFO
	.align		4
.L_7:
        /*0008*/ 	.byte	0x04, 0x17
        /*000a*/ 	.short	(.L_9 - .L_8)
.L_8:
        /*000c*/ 	.word	0x00000000
        /*0010*/ 	.short	0x0001
        /*0012*/ 	.short	0x0008
        /*0014*/ 	.byte	0x00, 0xf0, 0x11, 0x00


	//----- nvinfo : EIATTR_KPARAM_INFO
	.align		4
.L_9:
        /*0018*/ 	.byte	0x04, 0x17
        /*001a*/ 	.short	(.L_11 - .L_10)
.L_10:
        /*001c*/ 	.word	0x00000000
        /*0020*/ 	.short	0x0000
        /*0022*/ 	.short	0x0000
        /*0024*/ 	.byte	0x00, 0xf0, 0x21, 0x00


	//----- nvinfo : EIATTR_SPARSE_MMA_MASK
	.align		4
.L_11:
        /*0028*/ 	.byte	0x03, 0x50
        /*002a*/ 	.short	0x0000


	//----- nvinfo : EIATTR_MAXREG_COUNT
	.align		4
        /*002c*/ 	.byte	0x03, 0x1b
        /*002e*/ 	.short	0x00ff


	//----- nvinfo : EIATTR_MERCURY_ISA_VERSION
	.align		4
        /*0030*/ 	.byte	0x03, 0x5f
        /*0032*/ 	.short	0x0101


	//----- nvinfo : EIATTR_VRC_CTA_INIT_COUNT
	.align		4
        /*0034*/ 	.byte	0x02, 0x4a
	.zero		1
	.zero		1


	//----- nvinfo : EIATTR_EXIT_INSTR_OFFSETS
	.align		4
        /*0038*/ 	.byte	0x04, 0x1c
        /*003a*/ 	.short	(.L_13 - .L_12)


	//   ....[0]....
.L_12:
        /*003c*/ 	.word	0x00000030


	//   ....[1]....
        /*0040*/ 	.word	0x00000180


	//   ....[2]....
        /*0044*/ 	.word	0x00000230


	//----- nvinfo : EIATTR_CBANK_PARAM_SIZE
	.align		4
.L_13:
        /*0048*/ 	.byte	0x03, 0x19
        /*004a*/ 	.short	0x000c


	//----- nvinfo : EIATTR_PARAM_CBANK
	.align		4
        /*004c*/ 	.byte	0x04, 0x0a
        /*004e*/ 	.short	(.L_15 - .L_14)
	.align		4
.L_14:
        /*0050*/ 	.word	index@(.nv.constant0._Z1KPii)
        /*0054*/ 	.short	0x0380
        /*0056*/ 	.short	0x000c


	//----- nvinfo : EIATTR_SW_WAR
	.align		4
.L_15:
        /*0058*/ 	.byte	0x04, 0x36
        /*005a*/ 	.short	(.L_17 - .L_16)
.L_16:
        /*005c*/ 	.word	0x00000008
.L_17:


//--------------------- .nv.callgraph             --------------------------
	.section	.nv.callgraph,"",@"SHT_CUDA_CALLGRAPH"
	.align	4
	.sectionentsize	8
	.align		4
        /*0000*/ 	.word	0x00000000
	.align		4
        /*0004*/ 	.word	0xffffffff
	.align		4
        /*0008*/ 	.word	0x00000000
	.align		4
        /*000c*/ 	.word	0xfffffffe
	.align		4
        /*0010*/ 	.word	0x00000000
	.align		4
        /*0014*/ 	.word	0xfffffffd
	.align		4
        /*0018*/ 	.word	0x00000000
	.align		4
        /*001c*/ 	.word	0xfffffffc


//--------------------- .text._Z1KPii             --------------------------
	.section	.text._Z1KPii,"ax",@progbits
	.align	128
        .global         _Z1KPii
        .type           _Z1KPii,@function
        .size           _Z1KPii,(.L_x_4 - _Z1KPii)
        .other          _Z1KPii,@"STO_CUDA_ENTRY STV_DEFAULT"
_Z1KPii:
.text._Z1KPii:
[----:B------:R-:W-:Y:S08]  /*0000*/  LDC R1, c[0x0][0x37c] ;  /* 0x0000df00ff017b82 */ /* 0x000ff00000000800 */
[----:B------:R-:W0:Y:S02]  /*0010*/  LDC R13, c[0x0][0x388] ;  /* 0x0000e200ff0d7b82 */ /* 0x000e240000000800 */
[----:B0-----:R-:W-:-:S13]  /*0020*/  ISETP.NE.AND P0, PT, R13, RZ, PT ;  /* 0x000000ff0d00720c */ /* 0x001fda0003f05270 */
[----:B------:R-:W-:Y:S05]  /*0030*/  @!P0 EXIT ;  /* 0x000000000000894d */ /* 0x000fea0003800000 */
[----:B------:R-:W-:Y:S01]  /*0040*/  LEA.HI R0, R13, R13, RZ, 0x1 ;  /* 0x0000000d0d007211 */ /* 0x000fe200078f08ff */
[----:B------:R-:W0:Y:S01]  /*0050*/  LDCU.64 UR4, c[0x0][0x358] ;  /* 0x00006b00ff0477ac */ /* 0x000e220008000a00 */
[----:B------:R-:W-:Y:S02]  /*0060*/  IMAD.MOV.U32 R2, RZ, RZ, RZ ;  /* 0x000000ffff027224 */ /* 0x000fe400078e00ff */
[----:B------:R-:W-:-:S04]  /*0070*/  LOP3.LUT R8, R0, 0xfffffffe, RZ, 0xc0, !PT ;  /* 0xfffffffe00087812 */ /* 0x000fc800078ec0ff */
[----:B------:R-:W-:-:S13]  /*0080*/  ISETP.GE.AND P0, PT, R8, 0x1, PT ;  /* 0x000000010800780c */ /* 0x000fda0003f06270 */
[----:B0-----:R-:W-:Y:S05]  /*0090*/  @!P0 BRA `(.L_x_0) ;  /* 0x0000000000408947 */ /* 0x001fea0003800000 */
[----:B------:R-:W0:Y:S01]  /*00a0*/  LDC.64 R6, c[0x0][0x380] ;  /* 0x0000e000ff067b82 */ /* 0x000e220000000a00 */
[----:B------:R-:W-:Y:S01]  /*00b0*/  SHF.R.S32.HI R0, RZ, 0x1, R0 ;  /* 0x00000001ff007819 */ /* 0x000fe20000011400 */
[----:B------:R-:W-:-:S03]  /*00c0*/  IMAD.MOV.U32 R9, RZ, RZ, RZ ;  /* 0x000000ffff097224 */ /* 0x000fc600078e00ff */
[----:B------:R-:W-:-:S07]  /*00d0*/  LEA R0, -R0, RZ, 0x1 ;  /* 0x000000ff00007211 */ /* 0x000fce00078e09ff */
.L_x_1:
[----:B------:R-:W-:Y:S01]  /*00e0*/  IADD3 R0, PT, PT, R0, 0x2, RZ ;  /* 0x0000000200007810 */ /* 0x000fe20007ffe0ff */
[C---:B-1----:R-:W-:Y:S02]  /*00f0*/  VIADD R11, R9.reuse, 0x1 ;  /* 0x00000001090b7836 */ /* 0x042fe40000000000 */
[----:B0-----:R-:W-:Y:S01]  /*0100*/  IMAD.WIDE.U32 R2, R9, 0x4, R6 ;  /* 0x0000000409027825 */ /* 0x001fe200078e0006 */
[----:B------:R-:W-:-:S03]  /*0110*/  ISETP.NE.AND P0, PT, R0, RZ, PT ;  /* 0x000000ff0000720c */ /* 0x000fc60003f05270 */
[----:B------:R-:W-:Y:S01]  /*0120*/  VIADD R9, R9, 0x2 ;  /* 0x0000000209097836 */ /* 0x000fe20000000000 */
[----:B------:R1:W-:Y:S01]  /*0130*/  STG.E desc[UR4][R2.64], R11 ;  /* 0x0000000b02007986 */ /* 0x0003e2000c101904 */
[----:B------:R-:W-:-:S05]  /*0140*/  IMAD.WIDE.U32 R4, R11, 0x4, R6 ;  /* 0x000000040b047825 */ /* 0x000fca00078e0006 */
[----:B------:R1:W-:Y:S03]  /*0150*/  STG.E desc[UR4][R4.64], R9 ;  /* 0x0000000904007986 */ /* 0x0003e6000c101904 */
[----:B------:R-:W-:Y:S05]  /*0160*/  @P0 BRA `(.L_x_1) ;  /* 0xfffffffc00dc0947 */ /* 0x000fea000383ffff */
[----:B------:R-:W-:-:S13]  /*0170*/  ISETP.NE.AND P0, PT, R8, R13, PT ;  /* 0x0000000d0800720c */ /* 0x000fda0003f05270 */
[----:B------:R-:W-:Y:S05]  /*0180*/  @!P0 EXIT ;  /* 0x000000000000894d */ /* 0x000fea0003800000 */
[----:B-1----:R-:W-:-:S07]  /*0190*/  IMAD.MOV.U32 R2, RZ, RZ, R8 ;  /* 0x000000ffff027224 */ /* 0x002fce00078e0008 */
.L_x_0:
[----:B------:R-:W0:Y:S01]  /*01a0*/  LDC.64 R4, c[0x0][0x380] ;  /* 0x0000e000ff047b82 */ /* 0x000e220000000a00 */
[----:B------:R-:W-:Y:S01]  /*01b0*/  IMAD.IADD R0, R2, 0x1, -R13 ;  /* 0x0000000102007824 */ /* 0x000fe200078e0a0d */
[----:B------:R-:W-:-:S07]  /*01c0*/  MOV R7, R2 ;  /* 0x0000000200077202 */ /* 0x000fce0000000f00 */
.L_x_2:
[----:B------:R-:W-:Y:S01]  /*01d0*/  IADD3 R0, PT, PT, R0, 0x1, RZ ;  /* 0x0000000100007810 */ /* 0x000fe20007ffe0ff */
[----:B01----:R-:W-:-:S03]  /*01e0*/  IMAD.WIDE.U32 R2, R7, 0x4, R4 ;  /* 0x0000000407027825 */ /* 0x003fc600078e0004 */
[----:B------:R-:W-:Y:S01]  /*01f0*/  ISETP.NE.AND P0, PT, R0, RZ, PT ;  /* 0x000000ff0000720c */ /* 0x000fe20003f05270 */
[----:B------:R-:W-:-:S05]  /*0200*/  VIADD R7, R7, 0x1 ;  /* 0x0000000107077836 */ /* 0x000fca0000000000 */
[----:B------:R1:W-:Y:S07]  /*0210*/  STG.E desc[UR4][R2.64], R7 ;  /* 0x0000000702007986 */ /* 0x0003ee000c101904 */
[----:B------:R-:W-:Y:S05]  /*0220*/  @P0 BRA `(.L_x_2) ;  /* 0xfffffffc00e80947 */ /* 0x000fea000383ffff */
[----:B------:R-:W-:Y:S05]  /*0230*/  EXIT ;  /* 0x000000000000794d */ /* 0x000fea0003800000 */
.L_x_3:
[----:B------:R-:W-:-:S00]  /*0240*/  BRA `(.L_x_3) ;  /* 0xfffffffc00fc7947 */ /* 0x000fc0000383ffff */
[----:B------:R-:W-:-:S00]  /*0250*/  NOP ;  /* 0x0000000000007918 */ /* 0x000fc00000000000 */
        /* <DEDUP_REMOVED lines=10> */
.L_x_4:


//--------------------- .nv.shared.reserved.0     --------------------------
	.section	.nv.shared.reserved.0,"aw",@nobits
	.weak		__nv_reservedSMEM_offset_0_alias
	.size		__nv_reservedSMEM_offset_0_alias, 0, 64
	.other		__nv_reservedSMEM_offset_0_alias,@"STO_CUDA_RESERVED_SHARED STV_DEFAULT"
__nv_reservedSMEM_offset_0_alias:
	.zero		0
	.zero		64


//--------------------- .nv.constant0._Z1KPii     --------------------------
	.section	.nv.constant0._Z1KPii,"a",@progbits
	.sectionflags	@""
	.align	4
.nv.constant0._Z1KPii:
	.zero		908


//--------------------- SYMBOLS --------------------------

	.type		.nv.reservedSmem.offset0,@object
	.size		.nv.reservedSmem.offset0,0x4
